	.headerflags	@"EF_CUDA_TEXMODE_UNIFIED EF_CUDA_64BIT_ADDRESS EF_CUDA_ACCELERATORS EF_CUDA_SM90 EF_CUDA_VIRTUAL_SM(EF_CUDA_SM90)"
	.elftype	@"ET_EXEC"


//--------------------- .nv.info                  --------------------------
	.section	.nv.info,"",@"SHT_CUDA_INFO"
	.align	4


	//----- nvinfo : EIATTR_REGCOUNT
	.align		4
        /*0000*/ 	.byte	0x04, 0x2f
        /*0002*/ 	.short	(.L_1 - .L_0)
	.align		4
.L_0:
        /*0004*/ 	.word	index@(triton_poi_fused_cat_82)
        /*0008*/ 	.word	0x0000000e


	//----- nvinfo : EIATTR_MIN_STACK_SIZE
	.align		4
.L_1:
        /*000c*/ 	.byte	0x04, 0x12
        /*000e*/ 	.short	(.L_3 - .L_2)
	.align		4
.L_2:
        /*0010*/ 	.word	index@(triton_poi_fused_cat_82)
        /*0014*/ 	.word	0x00000000


	//----- nvinfo : EIATTR_FRAME_SIZE
	.align		4
.L_3:
        /*0018*/ 	.byte	0x04, 0x11
        /*001a*/ 	.short	(.L_5 - .L_4)
	.align		4
.L_4:
        /*001c*/ 	.word	index@(triton_poi_fused_cat_82)
        /*0020*/ 	.word	0x00000000


	//----- nvinfo : EIATTR_MIN_STACK_SIZE
	.align		4
.L_5:
        /*0024*/ 	.byte	0x04, 0x12
        /*0026*/ 	.short	(.L_7 - .L_6)
	.align		4
.L_6:
        /*0028*/ 	.word	index@(triton_poi_fused_cat_82)
        /*002c*/ 	.word	0x00000000
.L_7:


//--------------------- .nv.info.triton_poi_fused_cat_82 --------------------------
	.section	.nv.info.triton_poi_fused_cat_82,"",@"SHT_CUDA_INFO"
	.sectionflags	@""
	.align	4


	//----- nvinfo : EIATTR_CUDA_API_VERSION
	.align		4
        /*0000*/ 	.byte	0x04, 0x37
        /*0002*/ 	.short	(.L_9 - .L_8)
.L_8:
        /*0004*/ 	.word	0x0000007c


	//----- nvinfo : EIATTR_KPARAM_INFO
	.align		4
.L_9:
        /*0008*/ 	.byte	0x04, 0x17
        /*000a*/ 	.short	(.L_11 - .L_10)
.L_10:
        /*000c*/ 	.word	0x00000000
        /*0010*/ 	.short	0x0003
        /*0012*/ 	.short	0x0018
        /*0014*/ 	.byte	0x00, 0xf0, 0x11, 0x00


	//----- nvinfo : EIATTR_KPARAM_INFO
	.align		4
.L_11:
        /*0018*/ 	.byte	0x04, 0x17
        /*001a*/ 	.short	(.L_13 - .L_12)
.L_12:
        /*001c*/ 	.word	0x00000000
        /*0020*/ 	.short	0x0002
        /*0022*/ 	.short	0x0010
        /*0024*/ 	.byte	0x00, 0xf4, 0x21, 0x00


	//----- nvinfo : EIATTR_KPARAM_INFO
	.align		4
.L_13:
        /*0028*/ 	.byte	0x04, 0x17
        /*002a*/ 	.short	(.L_15 - .L_14)
.L_14:
        /*002c*/ 	.word	0x00000000
        /*0030*/ 	.short	0x0001
        /*0032*/ 	.short	0x0008
        /*0034*/ 	.byte	0x00, 0xf4, 0x21, 0x00


	//----- nvinfo : EIATTR_KPARAM_INFO
	.align		4
.L_15:
        /*0038*/ 	.byte	0x04, 0x17
        /*003a*/ 	.short	(.L_17 - .L_16)
.L_16:
        /*003c*/ 	.word	0x00000000
        /*0040*/ 	.short	0x0000
        /*0042*/ 	.short	0x0000
        /*0044*/ 	.byte	0x00, 0xf4, 0x21, 0x00


	//----- nvinfo : EIATTR_SPARSE_MMA_MASK
	.align		4
.L_17:
        /*0048*/ 	.byte	0x03, 0x50
        /*004a*/ 	.short	0x0000


	//----- nvinfo : EIATTR_MAXREG_COUNT
	.align		4
        /*004c*/ 	.byte	0x03, 0x1b
        /*004e*/ 	.short	0x00ff


	//----- nvinfo : EIATTR_EXIT_INSTR_OFFSETS
	.align		4
        /*0050*/ 	.byte	0x04, 0x1c
        /*0052*/ 	.short	(.L_19 - .L_18)


	//   ....[0]....
.L_18:
        /*0054*/ 	.word	0x00000180


	//   ....[1]....
        /*0058*/ 	.word	0x000001a0


	//----- nvinfo : EIATTR_REQNTID
	.align		4
.L_19:
        /*005c*/ 	.byte	0x04, 0x10
        /*005e*/ 	.short	(.L_21 - .L_20)
.L_20:
        /*0060*/ 	.word	0x00000080
        /*0064*/ 	.word	0x00000001
        /*0068*/ 	.word	0x00000001


	//----- nvinfo : EIATTR_CBANK_PARAM_SIZE
	.align		4
.L_21:
        /*006c*/ 	.byte	0x03, 0x19
        /*006e*/ 	.short	0x001c


	//----- nvinfo : EIATTR_PARAM_CBANK
	.align		4
        /*0070*/ 	.byte	0x04, 0x0a
        /*0072*/ 	.short	(.L_23 - .L_22)
	.align		4
.L_22:
        /*0074*/ 	.word	index@(.nv.constant0.triton_poi_fused_cat_82)
        /*0078*/ 	.short	0x0210
        /*007a*/ 	.short	0x001c


	//----- nvinfo : EIATTR_SW_WAR
	.align		4
.L_23:
        /*007c*/ 	.byte	0x04, 0x36
        /*007e*/ 	.short	(.L_25 - .L_24)
.L_24:
        /*0080*/ 	.word	0x00000008
.L_25:


//--------------------- .nv.callgraph             --------------------------
	.section	.nv.callgraph,"",@"SHT_CUDA_CALLGRAPH"
	.align	4
	.sectionentsize	8
	.align		4
        /*0000*/ 	.word	0x00000000
	.align		4
        /*0004*/ 	.word	0xffffffff
	.align		4
        /*0008*/ 	.word	0x00000000
	.align		4
        /*000c*/ 	.word	0xfffffffe
	.align		4
        /*0010*/ 	.word	0x00000000
	.align		4
        /*0014*/ 	.word	0xfffffffd
	.align		4
        /*0018*/ 	.word	0x00000000
	.align		4
        /*001c*/ 	.word	0xfffffffc


//--------------------- .text.triton_poi_fused_cat_82 --------------------------
	.section	.text.triton_poi_fused_cat_82,"ax",@progbits
	.align	128
        .global         triton_poi_fused_cat_82
        .type           triton_poi_fused_cat_82,@function
        .size           triton_poi_fused_cat_82,(.L_x_1 - triton_poi_fused_cat_82)
        .other          triton_poi_fused_cat_82,@"STO_CUDA_ENTRY STV_DEFAULT"
triton_poi_fused_cat_82:
.text.triton_poi_fused_cat_82:
[----:B------:R-:W0:Y:S02]  /*0000*/  LDC R1, c[0x0][0x28] ;  /* 0x00000a00ff017b82 */ /* 0x000e240000000800 */
[----:B------:R-:W1:Y:S01]  /*0010*/  S2R R0, SR_TID.X ;  /* 0x0000000000007919 */ /* 0x000e620000002100 */
[----:B------:R-:W2:Y:S01]  /*0020*/  LDC.64 R4, c[0x0][0x210] ;  /* 0x00008400ff047b82 */ /* 0x000ea20000000a00 */
[----:B------:R-:W-:Y:S01]  /*0030*/  CS2R R2, SRZ ;  /* 0x0000000000027805 */ /* 0x000fe2000001ff00 */
[----:B------:R-:W-:Y:S01]  /*0040*/  ULDC.64 UR4, c[0x0][0x208] ;  /* 0x0000820000047ab9 */ /* 0x000fe20000000a00 */
[----:B------:R-:W3:Y:S05]  /*0050*/  S2R R11, SR_CTAID.X ;  /* 0x00000000000b7919 */ /* 0x000eea0000002500 */
[----:B------:R-:W4:Y:S08]  /*0060*/  LDC.64 R6, c[0x0][0x218] ;  /* 0x00008600ff067b82 */ /* 0x000f300000000a00 */
[----:B------:R-:W5:Y:S01]  /*0070*/  LDC.64 R8, c[0x0][0x220] ;  /* 0x00008800ff087b82 */ /* 0x000f620000000a00 */
[----:B-1----:R-:W-:-:S05]  /*0080*/  IMAD.SHL.U32 R0, R0, 0x2, RZ ;  /* 0x0000000200007824 */ /* 0x002fca00078e00ff */
[----:B------:R-:W-:-:S05]  /*0090*/  LOP3.LUT R0, R0, 0xfe, RZ, 0xc0, !PT ;  /* 0x000000fe00007812 */ /* 0x000fca00078ec0ff */
[----:B---3--:R-:W-:-:S04]  /*00a0*/  IMAD R11, R11, 0x100, R0 ;  /* 0x000001000b0b7824 */ /* 0x008fc800078e0200 */
[C---:B--2---:R-:W-:Y:S01]  /*00b0*/  IMAD.WIDE R4, R11.reuse, 0x4, R4 ;  /* 0x000000040b047825 */ /* 0x044fe200078e0204 */
[----:B------:R-:W-:-:S13]  /*00c0*/  ISETP.GE.AND P0, PT, R11, 0x800, PT ;  /* 0x000008000b00780c */ /* 0x000fda0003f06270 */
[----:B------:R5:W2:Y:S01]  /*00d0*/  @!P0 LDG.E.64 R2, desc[UR4][R4.64] ;  /* 0x0000000404028981 */ /* 0x000aa2000c1e1b00 */
[----:B------:R-:W-:-:S04]  /*00e0*/  SHF.R.S32.HI R0, RZ, 0x1f, R11 ;  /* 0x0000001fff007819 */ /* 0x000fc8000001140b */
[----:B------:R-:W-:-:S04]  /*00f0*/  LEA.HI R0, R0, R11, RZ, 0x9 ;  /* 0x0000000b00007211 */ /* 0x000fc800078f48ff */
[----:B------:R-:W-:Y:S02]  /*0100*/  LOP3.LUT R10, R0, 0xfffffe00, RZ, 0xc0, !PT ;  /* 0xfffffe00000a7812 */ /* 0x000fe400078ec0ff */
[----:B------:R-:W-:Y:S02]  /*0110*/  SHF.R.S32.HI R0, RZ, 0x9, R0 ;  /* 0x00000009ff007819 */ /* 0x000fe40000011400 */
[----:B------:R-:W-:-:S05]  /*0120*/  IADD3 R11, R11, -R10, RZ ;  /* 0x8000000a0b0b7210 */ /* 0x000fca0007ffe0ff */
[----:B------:R-:W-:-:S04]  /*0130*/  IMAD R11, R0, 0x4c00, R11 ;  /* 0x00004c00000b7824 */ /* 0x000fc800078e020b */
[----:B----4-:R-:W-:-:S04]  /*0140*/  IMAD.WIDE R6, R11, 0x4, R6 ;  /* 0x000000040b067825 */ /* 0x010fc800078e0206 */
[----:B------:R-:W-:-:S04]  /*0150*/  IMAD.IADD R11, R10, 0x1, R11 ;  /* 0x000000010a0b7824 */ /* 0x000fc800078e020b */
[----:B-----5:R-:W-:Y:S01]  /*0160*/  IMAD.WIDE R4, R11, 0x4, R8 ;  /* 0x000000040b047825 */ /* 0x020fe200078e0208 */
[----:B--2---:R1:W-:Y:S01]  /*0170*/  @!P0 STG.E.64 desc[UR4][R6.64], R2 ;  /* 0x0000000206008986 */ /* 0x0043e2000c101b04 */
[----:B------:R-:W-:Y:S05]  /*0180*/  @P0 EXIT ;  /* 0x000000000000094d */ /* 0x000fea0003800000 */
[----:B------:R-:W-:Y:S01]  /*0190*/  STG.E.64 desc[UR4][R4.64], R2 ;  /* 0x0000000204007986 */ /* 0x000fe2000c101b04 */
[----:B------:R-:W-:Y:S05]  /*01a0*/  EXIT ;  /* 0x000000000000794d */ /* 0x000fea0003800000 */
.L_x_0:
[----:B------:R-:W-:-:S00]  /*01b0*/  BRA `(.L_x_0) ;  /* 0xfffffffc00fc7947 */ /* 0x000fc0000383ffff */
[----:B------:R-:W-:-:S00]  /*01c0*/  NOP ;  /* 0x0000000000007918 */ /* 0x000fc00000000000 */
        /* <DEDUP_REMOVED lines=11> */
.L_x_1:


//--------------------- .nv.constant0.triton_poi_fused_cat_82 --------------------------
	.section	.nv.constant0.triton_poi_fused_cat_82,"a",@progbits
	.sectionflags	@""
	.align	4
.nv.constant0.triton_poi_fused_cat_82:
	.zero		556
